	.headerflags	@"EF_CUDA_TEXMODE_UNIFIED EF_CUDA_64BIT_ADDRESS EF_CUDA_ACCELERATORS EF_CUDA_SM90 EF_CUDA_VIRTUAL_SM(EF_CUDA_SM90)"
	.elftype	@"ET_EXEC"


//--------------------- .nv.info                  --------------------------
	.section	.nv.info,"",@"SHT_CUDA_INFO"
	.align	4


	//----- nvinfo : EIATTR_REGCOUNT
	.align		4
        /*0000*/ 	.byte	0x04, 0x2f
        /*0002*/ 	.short	(.L_1 - .L_0)
	.align		4
.L_0:
        /*0004*/ 	.word	index@(triton_poi_fused_cat_91)
        /*0008*/ 	.word	0x00000014


	//----- nvinfo : EIATTR_MIN_STACK_SIZE
	.align		4
.L_1:
        /*000c*/ 	.byte	0x04, 0x12
        /*000e*/ 	.short	(.L_3 - .L_2)
	.align		4
.L_2:
        /*0010*/ 	.word	index@(triton_poi_fused_cat_91)
        /*0014*/ 	.word	0x00000000


	//----- nvinfo : EIATTR_FRAME_SIZE
	.align		4
.L_3:
        /*0018*/ 	.byte	0x04, 0x11
        /*001a*/ 	.short	(.L_5 - .L_4)
	.align		4
.L_4:
        /*001c*/ 	.word	index@(triton_poi_fused_cat_91)
        /*0020*/ 	.word	0x00000000


	//----- nvinfo : EIATTR_MIN_STACK_SIZE
	.align		4
.L_5:
        /*0024*/ 	.byte	0x04, 0x12
        /*0026*/ 	.short	(.L_7 - .L_6)
	.align		4
.L_6:
        /*0028*/ 	.word	index@(triton_poi_fused_cat_91)
        /*002c*/ 	.word	0x00000000
.L_7:


//--------------------- .nv.info.triton_poi_fused_cat_91 --------------------------
	.section	.nv.info.triton_poi_fused_cat_91,"",@"SHT_CUDA_INFO"
	.sectionflags	@""
	.align	4


	//----- nvinfo : EIATTR_CUDA_API_VERSION
	.align		4
        /*0000*/ 	.byte	0x04, 0x37
        /*0002*/ 	.short	(.L_9 - .L_8)
.L_8:
        /*0004*/ 	.word	0x0000007c


	//----- nvinfo : EIATTR_KPARAM_INFO
	.align		4
.L_9:
        /*0008*/ 	.byte	0x04, 0x17
        /*000a*/ 	.short	(.L_11 - .L_10)
.L_10:
        /*000c*/ 	.word	0x00000000
        /*0010*/ 	.short	0x0005
        /*0012*/ 	.short	0x0028
        /*0014*/ 	.byte	0x00, 0xf0, 0x11, 0x00


	//----- nvinfo : EIATTR_KPARAM_INFO
	.align		4
.L_11:
        /*0018*/ 	.byte	0x04, 0x17
        /*001a*/ 	.short	(.L_13 - .L_12)
.L_12:
        /*001c*/ 	.word	0x00000000
        /*0020*/ 	.short	0x0004
        /*0022*/ 	.short	0x0020
        /*0024*/ 	.byte	0x00, 0xf4, 0x21, 0x00


	//----- nvinfo : EIATTR_KPARAM_INFO
	.align		4
.L_13:
        /*0028*/ 	.byte	0x04, 0x17
        /*002a*/ 	.short	(.L_15 - .L_14)
.L_14:
        /*002c*/ 	.word	0x00000000
        /*0030*/ 	.short	0x0003
        /*0032*/ 	.short	0x0018
        /*0034*/ 	.byte	0x00, 0xf4, 0x21, 0x00


	//----- nvinfo : EIATTR_KPARAM_INFO
	.align		4
.L_15:
        /*0038*/ 	.byte	0x04, 0x17
        /*003a*/ 	.short	(.L_17 - .L_16)
.L_16:
        /*003c*/ 	.word	0x00000000
        /*0040*/ 	.short	0x0002
        /*0042*/ 	.short	0x0010
        /*0044*/ 	.byte	0x00, 0xf4, 0x21, 0x00


	//----- nvinfo : EIATTR_KPARAM_INFO
	.align		4
.L_17:
        /*0048*/ 	.byte	0x04, 0x17
        /*004a*/ 	.short	(.L_19 - .L_18)
.L_18:
        /*004c*/ 	.word	0x00000000
        /*0050*/ 	.short	0x0001
        /*0052*/ 	.short	0x0008
        /*0054*/ 	.byte	0x00, 0xf4, 0x21, 0x00


	//----- nvinfo : EIATTR_KPARAM_INFO
	.align		4
.L_19:
        /*0058*/ 	.byte	0x04, 0x17
        /*005a*/ 	.short	(.L_21 - .L_20)
.L_20:
        /*005c*/ 	.word	0x00000000
        /*0060*/ 	.short	0x0000
        /*0062*/ 	.short	0x0000
        /*0064*/ 	.byte	0x00, 0xf4, 0x21, 0x00


	//----- nvinfo : EIATTR_SPARSE_MMA_MASK
	.align		4
.L_21:
        /*0068*/ 	.byte	0x03, 0x50
        /*006a*/ 	.short	0x0000


	//----- nvinfo : EIATTR_MAXREG_COUNT
	.align		4
        /*006c*/ 	.byte	0x03, 0x1b
        /*006e*/ 	.short	0x00ff


	//----- nvinfo : EIATTR_EXIT_INSTR_OFFSETS
	.align		4
        /*0070*/ 	.byte	0x04, 0x1c
        /*0072*/ 	.short	(.L_23 - .L_22)


	//   ....[0]....
.L_22:
        /*0074*/ 	.word	0x000001f0


	//   ....[1]....
        /*0078*/ 	.word	0x00000210


	//----- nvinfo : EIATTR_REQNTID
	.align		4
.L_23:
        /*007c*/ 	.byte	0x04, 0x10
        /*007e*/ 	.short	(.L_25 - .L_24)
.L_24:
        /*0080*/ 	.word	0x00000080
        /*0084*/ 	.word	0x00000001
        /*0088*/ 	.word	0x00000001


	//----- nvinfo : EIATTR_CBANK_PARAM_SIZE
	.align		4
.L_25:
        /*008c*/ 	.byte	0x03, 0x19
        /*008e*/ 	.short	0x002c


	//----- nvinfo : EIATTR_PARAM_CBANK
	.align		4
        /*0090*/ 	.byte	0x04, 0x0a
        /*0092*/ 	.short	(.L_27 - .L_26)
	.align		4
.L_26:
        /*0094*/ 	.word	index@(.nv.constant0.triton_poi_fused_cat_91)
        /*0098*/ 	.short	0x0210
        /*009a*/ 	.short	0x002c


	//----- nvinfo : EIATTR_SW_WAR
	.align		4
.L_27:
        /*009c*/ 	.byte	0x04, 0x36
        /*009e*/ 	.short	(.L_29 - .L_28)
.L_28:
        /*00a0*/ 	.word	0x00000008
.L_29:


//--------------------- .nv.callgraph             --------------------------
	.section	.nv.callgraph,"",@"SHT_CUDA_CALLGRAPH"
	.align	4
	.sectionentsize	8
	.align		4
        /*0000*/ 	.word	0x00000000
	.align		4
        /*0004*/ 	.word	0xffffffff
	.align		4
        /*0008*/ 	.word	0x00000000
	.align		4
        /*000c*/ 	.word	0xfffffffe
	.align		4
        /*0010*/ 	.word	0x00000000
	.align		4
        /*0014*/ 	.word	0xfffffffd
	.align		4
        /*0018*/ 	.word	0x00000000
	.align		4
        /*001c*/ 	.word	0xfffffffc


//--------------------- .text.triton_poi_fused_cat_91 --------------------------
	.section	.text.triton_poi_fused_cat_91,"ax",@progbits
	.align	128
        .global         triton_poi_fused_cat_91
        .type           triton_poi_fused_cat_91,@function
        .size           triton_poi_fused_cat_91,(.L_x_1 - triton_poi_fused_cat_91)
        .other          triton_poi_fused_cat_91,@"STO_CUDA_ENTRY STV_DEFAULT"
triton_poi_fused_cat_91:
.text.triton_poi_fused_cat_91:
[----:B------:R-:W0:Y:S02]  /*0000*/  LDC R1, c[0x0][0x28] ;  /* 0x00000a00ff017b82 */ /* 0x000e240000000800 */
[----:B------:R-:W1:Y:S01]  /*0010*/  S2R R0, SR_TID.X ;  /* 0x0000000000007919 */ /* 0x000e620000002100 */
[----:B------:R-:W2:Y:S01]  /*0020*/  LDC.64 R6, c[0x0][0x210] ;  /* 0x00008400ff067b82 */ /* 0x000ea20000000a00 */
[----:B------:R-:W-:Y:S01]  /*0030*/  ULDC.64 UR4, c[0x0][0x208] ;  /* 0x0000820000047ab9 */ /* 0x000fe20000000a00 */
[----:B------:R-:W3:Y:S06]  /*0040*/  S2R R5, SR_CTAID.X ;  /* 0x0000000000057919 */ /* 0x000eec0000002500 */
[----:B------:R-:W4:Y:S08]  /*0050*/  LDC.64 R8, c[0x0][0x218] ;  /* 0x00008600ff087b82 */ /* 0x000f300000000a00 */
[----:B------:R-:W5:Y:S01]  /*0060*/  LDC.64 R10, c[0x0][0x220] ;  /* 0x00008800ff0a7b82 */ /* 0x000f620000000a00 */
[----:B-1----:R-:W-:-:S05]  /*0070*/  LOP3.LUT R0, R0, 0x7f, RZ, 0xc0, !PT ;  /* 0x0000007f00007812 */ /* 0x002fca00078ec0ff */
[----:B---3--:R-:W-:Y:S02]  /*0080*/  IMAD R5, R5, 0x80, R0 ;  /* 0x0000008005057824 */ /* 0x008fe400078e0200 */
[----:B------:R-:W-:Y:S02]  /*0090*/  IMAD.MOV.U32 R0, RZ, RZ, RZ ;  /* 0x000000ffff007224 */ /* 0x000fe400078e00ff */
[C---:B--2---:R-:W-:Y:S01]  /*00a0*/  IMAD.WIDE R6, R5.reuse, 0x4, R6 ;  /* 0x0000000405067825 */ /* 0x044fe200078e0206 */
[----:B------:R-:W-:-:S13]  /*00b0*/  ISETP.GE.AND P0, PT, R5, 0x200, PT ;  /* 0x000002000500780c */ /* 0x000fda0003f06270 */
[----:B------:R4:W2:Y:S01]  /*00c0*/  @!P0 LDG.E R0, desc[UR4][R6.64] ;  /* 0x0000000406008981 */ /* 0x0008a2000c1e1900 */
[----:B------:R-:W-:-:S04]  /*00d0*/  SHF.R.S32.HI R2, RZ, 0x1f, R5 ;  /* 0x0000001fff027819 */ /* 0x000fc80000011405 */
[----:B------:R-:W-:Y:S02]  /*00e0*/  LEA.HI R4, R2, R5, RZ, 0x7 ;  /* 0x0000000502047211 */ /* 0x000fe400078f38ff */
[----:B------:R-:W1:Y:S02]  /*00f0*/  LDC.64 R2, c[0x0][0x228] ;  /* 0x00008a00ff027b82 */ /* 0x000e640000000a00 */
[----:B------:R-:W-:Y:S02]  /*0100*/  LOP3.LUT R14, R4, 0xffffff80, RZ, 0xc0, !PT ;  /* 0xffffff80040e7812 */ /* 0x000fe400078ec0ff */
[----:B------:R-:W-:Y:S02]  /*0110*/  SHF.R.S32.HI R12, RZ, 0x7, R4 ;  /* 0x00000007ff0c7819 */ /* 0x000fe40000011404 */
[----:B------:R-:W-:Y:S02]  /*0120*/  IADD3 R13, R5, -R14, RZ ;  /* 0x8000000e050d7210 */ /* 0x000fe40007ffe0ff */
[----:B------:R-:W3:Y:S03]  /*0130*/  LDC.64 R4, c[0x0][0x230] ;  /* 0x00008c00ff047b82 */ /* 0x000ee60000000a00 */
[----:B------:R-:W-:-:S04]  /*0140*/  IMAD R13, R12, 0xe80, R13 ;  /* 0x00000e800c0d7824 */ /* 0x000fc800078e020d */
[----:B------:R-:W-:Y:S02]  /*0150*/  IMAD.IADD R15, R14, 0x1, R13 ;  /* 0x000000010e0f7824 */ /* 0x000fe400078e020d */
[----:B----4-:R-:W-:-:S03]  /*0160*/  IMAD.WIDE R6, R13, 0x4, R8 ;  /* 0x000000040d067825 */ /* 0x010fc600078e0208 */
[----:B------:R-:W-:Y:S01]  /*0170*/  IADD3 R17, R14, R15, RZ ;  /* 0x0000000f0e117210 */ /* 0x000fe20007ffe0ff */
[----:B-----5:R-:W-:-:S04]  /*0180*/  IMAD.WIDE R8, R15, 0x4, R10 ;  /* 0x000000040f087825 */ /* 0x020fc800078e020a */
[----:B-1----:R-:W-:Y:S01]  /*0190*/  IMAD.WIDE R2, R17, 0x4, R2 ;  /* 0x0000000411027825 */ /* 0x002fe200078e0202 */
[----:B------:R-:W-:-:S05]  /*01a0*/  IADD3 R17, R14, R17, RZ ;  /* 0x000000110e117210 */ /* 0x000fca0007ffe0ff */
[----:B---3--:R-:W-:Y:S01]  /*01b0*/  IMAD.WIDE R4, R17, 0x4, R4 ;  /* 0x0000000411047825 */ /* 0x008fe200078e0204 */
[----:B--2---:R1:W-:Y:S04]  /*01c0*/  @!P0 STG.E desc[UR4][R6.64], R0 ;  /* 0x0000000006008986 */ /* 0x0043e8000c101904 */
[----:B------:R1:W-:Y:S04]  /*01d0*/  @!P0 STG.E desc[UR4][R8.64], R0 ;  /* 0x0000000008008986 */ /* 0x0003e8000c101904 */
[----:B------:R1:W-:Y:S01]  /*01e0*/  @!P0 STG.E desc[UR4][R2.64], R0 ;  /* 0x0000000002008986 */ /* 0x0003e2000c101904 */
[----:B------:R-:W-:Y:S05]  /*01f0*/  @P0 EXIT ;  /* 0x000000000000094d */ /* 0x000fea0003800000 */
[----:B------:R-:W-:Y:S01]  /*0200*/  STG.E desc[UR4][R4.64], R0 ;  /* 0x0000000004007986 */ /* 0x000fe2000c101904 */
[----:B------:R-:W-:Y:S05]  /*0210*/  EXIT ;  /* 0x000000000000794d */ /* 0x000fea0003800000 */
.L_x_0:
[----:B------:R-:W-:-:S00]  /*0220*/  BRA `(.L_x_0) ;  /* 0xfffffffc00fc7947 */ /* 0x000fc0000383ffff */
[----:B------:R-:W-:-:S00]  /*0230*/  NOP ;  /* 0x0000000000007918 */ /* 0x000fc00000000000 */
        /* <DEDUP_REMOVED lines=12> */
.L_x_1:


//--------------------- .nv.constant0.triton_poi_fused_cat_91 --------------------------
	.section	.nv.constant0.triton_poi_fused_cat_91,"a",@progbits
	.sectionflags	@""
	.align	4
.nv.constant0.triton_poi_fused_cat_91:
	.zero		572
